//
// Generated by NVIDIA NVVM Compiler
//
// Compiler Build ID: CL-36424714
// Cuda compilation tools, release 13.0, V13.0.88
// Based on NVVM 20.0.0
//

.version 9.0
.target sm_100
.address_size 64

	// .globl	_Z8addPairsPfS_S_i

.visible .entry _Z8addPairsPfS_S_i(
	.param .u64 .ptr .align 1 _Z8addPairsPfS_S_i_param_0,
	.param .u64 .ptr .align 1 _Z8addPairsPfS_S_i_param_1,
	.param .u64 .ptr .align 1 _Z8addPairsPfS_S_i_param_2,
	.param .u32 _Z8addPairsPfS_S_i_param_3
)
{
	.reg .pred 	%p<3>;
	.reg .b32 	%r<8>;
	.reg .b32 	%f<7>;
	.reg .b64 	%rd<11>;

	ld.param.u64 	%rd4, [_Z8addPairsPfS_S_i_param_0];
	ld.param.u64 	%rd5, [_Z8addPairsPfS_S_i_param_1];
	ld.param.u64 	%rd6, [_Z8addPairsPfS_S_i_param_2];
	ld.param.u32 	%r2, [_Z8addPairsPfS_S_i_param_3];
	mov.u32 	%r3, %ctaid.x;
	mov.u32 	%r4, %ntid.x;
	mov.u32 	%r5, %tid.x;
	mad.lo.s32 	%r6, %r3, %r4, %r5;
	shl.b32 	%r1, %r6, 1;
	setp.ge.s32 	%p1, %r1, %r2;
	@%p1 bra 	$L__BB0_3;
	cvta.to.global.u64 	%rd7, %rd4;
	cvta.to.global.u64 	%rd8, %rd5;
	cvta.to.global.u64 	%rd9, %rd6;
	mul.wide.s32 	%rd10, %r1, 4;
	add.s64 	%rd1, %rd7, %rd10;
	ld.global.f32 	%f1, [%rd1];
	add.s64 	%rd2, %rd8, %rd10;
	ld.global.f32 	%f2, [%rd2];
	add.f32 	%f3, %f1, %f2;
	add.s64 	%rd3, %rd9, %rd10;
	st.global.f32 	[%rd3], %f3;
	add.s32 	%r7, %r1, 1;
	setp.ge.s32 	%p2, %r7, %r2;
	@%p2 bra 	$L__BB0_3;
	ld.global.f32 	%f4, [%rd1+4];
	ld.global.f32 	%f5, [%rd2+4];
	add.f32 	%f6, %f4, %f5;
	st.global.f32 	[%rd3+4], %f6;
$L__BB0_3:
	ret;

}


// ===== COMPILED SASS (sm_100) =====

	.target	sm_100

	.elftype	@"ET_EXEC"


//--------------------- .note.nv.tkinfo           --------------------------
	.section	.note.nv.tkinfo,"",@"SHT_NOTE"
	.sectionflags	@"SHF_NOTE_NV_TKINFO"
	.tkinfo
        /*0018*/ 	.word	0x00000002
        /*0030*/ 	.string	""
        /*0030*/ 	.string	"ptxas"
        /*0030*/ 	.string	"Cuda compilation tools, release 13.0, V13.0.88"
        /*0030*/ 	.string	"Build cuda_13.0.r13.0/compiler.36424714_0"
        /*0030*/ 	.string	"-arch sm_100 -m 64 "



//--------------------- .note.nv.cuinfo           --------------------------
	.section	.note.nv.cuinfo,"",@"SHT_NOTE"
	.sectionflags	@"SHF_NOTE_NV_CUINFO"
        /*0018*/ 	.short	0x0002
        /*001a*/ 	.short	0x0064
        /*001c*/ 	.short	0x0082
	.zero		2


//--------------------- .nv.info                  --------------------------
	.section	.nv.info,"",@"SHT_CUDA_INFO"
	.align	4


	//----- nvinfo : EIATTR_REGCOUNT
	.align		4
        /*0000*/ 	.byte	0x04, 0x2f
        /*0002*/ 	.short	(.L_1 - .L_0)
	.align		4
.L_0:
        /*0004*/ 	.word	index@(_Z8addPairsPfS_S_i)
        /*0008*/ 	.word	0x0000000e


	//----- nvinfo : EIATTR_FRAME_SIZE
	.align		4
.L_1:
        /*000c*/ 	.byte	0x04, 0x11
        /*000e*/ 	.short	(.L_3 - .L_2)
	.align		4
.L_2:
        /*0010*/ 	.word	index@(_Z8addPairsPfS_S_i)
        /*0014*/ 	.word	0x00000000


	//----- nvinfo : EIATTR_MIN_STACK_SIZE
	.align		4
.L_3:
        /*0018*/ 	.byte	0x04, 0x12
        /*001a*/ 	.short	(.L_5 - .L_4)
	.align		4
.L_4:
        /*001c*/ 	.word	index@(_Z8addPairsPfS_S_i)
        /*0020*/ 	.word	0x00000000
.L_5:


//--------------------- .nv.compat                --------------------------
	.section	.nv.compat,"",@"SHT_CUDA_COMPAT_INFO"
	.align	4
        /*0000*/ 	.byte	0x02, 0x09, 0x00, 0x00, 0x02, 0x02, 0x01, 0x00, 0x02, 0x05, 0x05, 0x00, 0x03, 0x07, 0x01, 0x01
        /*0010*/ 	.byte	0x02, 0x03, 0x00, 0x00, 0x02, 0x06, 0x01, 0x00, 0x04, 0x0b, 0x08, 0x00, 0x09, 0x00, 0x00, 0x00
        /*0020*/ 	.byte	0x00, 0x00, 0x00, 0x00


//--------------------- .nv.info._Z8addPairsPfS_S_i --------------------------
	.section	.nv.info._Z8addPairsPfS_S_i,"",@"SHT_CUDA_INFO"
	.sectionflags	@""
	.align	4


	//----- nvinfo : EIATTR_CUDA_API_VERSION
	.align		4
        /*0000*/ 	.byte	0x04, 0x37
        /*0002*/ 	.short	(.L_7 - .L_6)
.L_6:
        /*0004*/ 	.word	0x00000082


	//----- nvinfo : EIATTR_KPARAM_INFO
	.align		4
.L_7:
        /*0008*/ 	.byte	0x04, 0x17
        /*000a*/ 	.short	(.L_9 - .L_8)
.L_8:
        /*000c*/ 	.word	0x00000000
        /*0010*/ 	.short	0x0003
        /*0012*/ 	.short	0x0018
        /*0014*/ 	.byte	0x00, 0xf0, 0x11, 0x00


	//----- nvinfo : EIATTR_KPARAM_INFO
	.align		4
.L_9:
        /*0018*/ 	.byte	0x04, 0x17
        /*001a*/ 	.short	(.L_11 - .L_10)
.L_10:
        /*001c*/ 	.word	0x00000000
        /*0020*/ 	.short	0x0002
        /*0022*/ 	.short	0x0010
        /*0024*/ 	.byte	0x00, 0xf5, 0x21, 0x00


	//----- nvinfo : EIATTR_KPARAM_INFO
	.align		4
.L_11:
        /*0028*/ 	.byte	0x04, 0x17
        /*002a*/ 	.short	(.L_13 - .L_12)
.L_12:
        /*002c*/ 	.word	0x00000000
        /*0030*/ 	.short	0x0001
        /*0032*/ 	.short	0x0008
        /*0034*/ 	.byte	0x00, 0xf5, 0x21, 0x00


	//----- nvinfo : EIATTR_KPARAM_INFO
	.align		4
.L_13:
        /*0038*/ 	.byte	0x04, 0x17
        /*003a*/ 	.short	(.L_15 - .L_14)
.L_14:
        /*003c*/ 	.word	0x00000000
        /*0040*/ 	.short	0x0000
        /*0042*/ 	.short	0x0000
        /*0044*/ 	.byte	0x00, 0xf5, 0x21, 0x00


	//----- nvinfo : EIATTR_SPARSE_MMA_MASK
	.align		4
.L_15:
        /*0048*/ 	.byte	0x03, 0x50
        /*004a*/ 	.short	0x0000


	//----- nvinfo : EIATTR_MAXREG_COUNT
	.align		4
        /*004c*/ 	.byte	0x03, 0x1b
        /*004e*/ 	.short	0x00ff


	//----- nvinfo : EIATTR_MERCURY_ISA_VERSION
	.align		4
        /*0050*/ 	.byte	0x03, 0x5f
        /*0052*/ 	.short	0x0101


	//----- nvinfo : EIATTR_VRC_CTA_INIT_COUNT
	.align		4
        /*0054*/ 	.byte	0x02, 0x4a
	.zero		1
	.zero		1


	//----- nvinfo : EIATTR_EXIT_INSTR_OFFSETS
	.align		4
        /*0058*/ 	.byte	0x04, 0x1c
        /*005a*/ 	.short	(.L_17 - .L_16)


	//   ....[0]....
.L_16:
        /*005c*/ 	.word	0x00000080


	//   ....[1]....
        /*0060*/ 	.word	0x00000160


	//   ....[2]....
        /*0064*/ 	.word	0x000001b0


	//----- nvinfo : EIATTR_CBANK_PARAM_SIZE
	.align		4
.L_17:
        /*0068*/ 	.byte	0x03, 0x19
        /*006a*/ 	.short	0x001c


	//----- nvinfo : EIATTR_PARAM_CBANK
	.align		4
        /*006c*/ 	.byte	0x04, 0x0a
        /*006e*/ 	.short	(.L_19 - .L_18)
	.align		4
.L_18:
        /*0070*/ 	.word	index@(.nv.constant0._Z8addPairsPfS_S_i)
        /*0074*/ 	.short	0x0380
        /*0076*/ 	.short	0x001c


	//----- nvinfo : EIATTR_SW_WAR
	.align		4
.L_19:
        /*0078*/ 	.byte	0x04, 0x36
        /*007a*/ 	.short	(.L_21 - .L_20)
.L_20:
        /*007c*/ 	.word	0x00000008
.L_21:


//--------------------- .nv.callgraph             --------------------------
	.section	.nv.callgraph,"",@"SHT_CUDA_CALLGRAPH"
	.align	4
	.sectionentsize	8
	.align		4
        /*0000*/ 	.word	0x00000000
	.align		4
        /*0004*/ 	.word	0xffffffff
	.align		4
        /*0008*/ 	.word	0x00000000
	.align		4
        /*000c*/ 	.word	0xfffffffe
	.align		4
        /*0010*/ 	.word	0x00000000
	.align		4
        /*0014*/ 	.word	0xfffffffd
	.align		4
        /*0018*/ 	.word	0x00000000
	.align		4
        /*001c*/ 	.word	0xfffffffc


//--------------------- .text._Z8addPairsPfS_S_i  --------------------------
	.section	.text._Z8addPairsPfS_S_i,"ax",@progbits
	.align	128
        .global         _Z8addPairsPfS_S_i
        .type           _Z8addPairsPfS_S_i,@function
        .size           _Z8addPairsPfS_S_i,(.L_x_1 - _Z8addPairsPfS_S_i)
        .other          _Z8addPairsPfS_S_i,@"STO_CUDA_ENTRY STV_DEFAULT"
_Z8addPairsPfS_S_i:
.text._Z8addPairsPfS_S_i:
[----:B------:R-:W-:Y:S01]  /*0000*/  LDC R1, c[0x0][0x37c] ;  /* 0x0000df00ff017b82 */ /* 0x000fe20000000800 */
[----:B------:R-:W0:Y:S07]  /*0010*/  S2R R3, SR_TID.X ;  /* 0x0000000000037919 */ /* 0x000e2e0000002100 */
[----:B------:R-:W0:Y:S01]  /*0020*/  S2UR UR4, SR_CTAID.X ;  /* 0x00000000000479c3 */ /* 0x000e220000002500 */
[----:B------:R-:W1:Y:S07]  /*0030*/  LDCU UR6, c[0x0][0x398] ;  /* 0x00007300ff0677ac */ /* 0x000e6e0008000800 */
[----:B------:R-:W0:Y:S02]  /*0040*/  LDC R0, c[0x0][0x360] ;  /* 0x0000d800ff007b82 */ /* 0x000e240000000800 */
[----:B0-----:R-:W-:-:S05]  /*0050*/  IMAD R0, R0, UR4, R3 ;  /* 0x0000000400007c24 */ /* 0x001fca000f8e0203 */
[----:B------:R-:W-:-:S04]  /*0060*/  SHF.L.U32 R9, R0, 0x1, RZ ;  /* 0x0000000100097819 */ /* 0x000fc800000006ff */
[----:B-1----:R-:W-:-:S13]  /*0070*/  ISETP.GE.AND P0, PT, R9, UR6, PT ;  /* 0x0000000609007c0c */ /* 0x002fda000bf06270 */
[----:B------:R-:W-:Y:S05]  /*0080*/  @P0 EXIT ;  /* 0x000000000000094d */ /* 0x000fea0003800000 */
[----:B------:R-:W0:Y:S01]  /*0090*/  LDC.64 R2, c[0x0][0x380] ;  /* 0x0000e000ff027b82 */ /* 0x000e220000000a00 */
[----:B------:R-:W1:Y:S07]  /*00a0*/  LDCU.64 UR4, c[0x0][0x358] ;  /* 0x00006b00ff0477ac */ /* 0x000e6e0008000a00 */
[----:B------:R-:W2:Y:S08]  /*00b0*/  LDC.64 R4, c[0x0][0x388] ;  /* 0x0000e200ff047b82 */ /* 0x000eb00000000a00 */
[----:B------:R-:W3:Y:S01]  /*00c0*/  LDC.64 R6, c[0x0][0x390] ;  /* 0x0000e400ff067b82 */ /* 0x000ee20000000a00 */
[----:B0-----:R-:W-:-:S05]  /*00d0*/  IMAD.WIDE R2, R9, 0x4, R2 ;  /* 0x0000000409027825 */ /* 0x001fca00078e0202 */
[----:B-1----:R-:W4:Y:S01]  /*00e0*/  LDG.E R0, desc[UR4][R2.64] ;  /* 0x0000000402007981 */ /* 0x002f22000c1e1900 */
[----:B--2---:R-:W-:-:S05]  /*00f0*/  IMAD.WIDE R4, R9, 0x4, R4 ;  /* 0x0000000409047825 */ /* 0x004fca00078e0204 */
[----:B------:R-:W4:Y:S01]  /*0100*/  LDG.E R11, desc[UR4][R4.64] ;  /* 0x00000004040b7981 */ /* 0x000f22000c1e1900 */
[----:B------:R-:W-:-:S04]  /*0110*/  IADD3 R8, PT, PT, R9, 0x1, RZ ;  /* 0x0000000109087810 */ /* 0x000fc80007ffe0ff */
[----:B------:R-:W-:Y:S01]  /*0120*/  ISETP.GE.AND P0, PT, R8, UR6, PT ;  /* 0x0000000608007c0c */ /* 0x000fe2000bf06270 */
[----:B---3--:R-:W-:-:S04]  /*0130*/  IMAD.WIDE R6, R9, 0x4, R6 ;  /* 0x0000000409067825 */ /* 0x008fc800078e0206 */
[----:B----4-:R-:W-:-:S05]  /*0140*/  FADD R11, R0, R11 ;  /* 0x0000000b000b7221 */ /* 0x010fca0000000000 */
[----:B------:R0:W-:Y:S03]  /*0150*/  STG.E desc[UR4][R6.64], R11 ;  /* 0x0000000b06007986 */ /* 0x0001e6000c101904 */
[----:B------:R-:W-:Y:S05]  /*0160*/  @P0 EXIT ;  /* 0x000000000000094d */ /* 0x000fea0003800000 */
[----:B------:R-:W2:Y:S04]  /*0170*/  LDG.E R2, desc[UR4][R2.64+0x4] ;  /* 0x0000040402027981 */ /* 0x000ea8000c1e1900 */
[----:B------:R-:W2:Y:S02]  /*0180*/  LDG.E R5, desc[UR4][R4.64+0x4] ;  /* 0x0000040404057981 */ /* 0x000ea4000c1e1900 */
[----:B--2---:R-:W-:-:S05]  /*0190*/  FADD R9, R2, R5 ;  /* 0x0000000502097221 */ /* 0x004fca0000000000 */
[----:B------:R-:W-:Y:S01]  /*01a0*/  STG.E desc[UR4][R6.64+0x4], R9 ;  /* 0x0000040906007986 */ /* 0x000fe2000c101904 */
[----:B------:R-:W-:Y:S05]  /*01b0*/  EXIT ;  /* 0x000000000000794d */ /* 0x000fea0003800000 */
.L_x_0:
[----:B------:R-:W-:-:S00]  /*01c0*/  BRA `(.L_x_0) ;  /* 0xfffffffc00fc7947 */ /* 0x000fc0000383ffff */
[----:B------:R-:W-:-:S00]  /*01d0*/  NOP ;  /* 0x0000000000007918 */ /* 0x000fc00000000000 */
        /* <DEDUP_REMOVED lines=10> */
.L_x_1:


//--------------------- .nv.shared.reserved.0     --------------------------
	.section	.nv.shared.reserved.0,"aw",@nobits
	.weak		__nv_reservedSMEM_offset_0_alias
	.size		__nv_reservedSMEM_offset_0_alias, 0, 64
	.other		__nv_reservedSMEM_offset_0_alias,@"STO_CUDA_RESERVED_SHARED STV_DEFAULT"
__nv_reservedSMEM_offset_0_alias:
	.zero		0
	.zero		64


//--------------------- .nv.constant0._Z8addPairsPfS_S_i --------------------------
	.section	.nv.constant0._Z8addPairsPfS_S_i,"a",@progbits
	.sectionflags	@""
	.align	4
.nv.constant0._Z8addPairsPfS_S_i:
	.zero		924


//--------------------- SYMBOLS --------------------------

	.type		.nv.reservedSmem.offset0,@object
	.size		.nv.reservedSmem.offset0,0x4
